//
// Generated by NVIDIA NVVM Compiler
//
// Compiler Build ID: CL-36424714
// Cuda compilation tools, release 13.0, V13.0.88
// Based on NVVM 20.0.0
//

.version 9.0
.target sm_100
.address_size 64

	// .globl	_Z11convolutionPfS_S_ii

.visible .entry _Z11convolutionPfS_S_ii(
	.param .u64 .ptr .align 1 _Z11convolutionPfS_S_ii_param_0,
	.param .u64 .ptr .align 1 _Z11convolutionPfS_S_ii_param_1,
	.param .u64 .ptr .align 1 _Z11convolutionPfS_S_ii_param_2,
	.param .u32 _Z11convolutionPfS_S_ii_param_3,
	.param .u32 _Z11convolutionPfS_S_ii_param_4
)
{
	.reg .pred 	%p<55>;
	.reg .b32 	%r<43>;
	.reg .b32 	%f<96>;
	.reg .b64 	%rd<47>;

	ld.param.u64 	%rd7, [_Z11convolutionPfS_S_ii_param_0];
	ld.param.u64 	%rd8, [_Z11convolutionPfS_S_ii_param_1];
	ld.param.u64 	%rd6, [_Z11convolutionPfS_S_ii_param_2];
	ld.param.u32 	%r28, [_Z11convolutionPfS_S_ii_param_3];
	ld.param.u32 	%r29, [_Z11convolutionPfS_S_ii_param_4];
	cvta.to.global.u64 	%rd1, %rd8;
	cvta.to.global.u64 	%rd2, %rd7;
	mov.u32 	%r30, %ctaid.x;
	mov.u32 	%r31, %ntid.x;
	mov.u32 	%r32, %tid.x;
	mad.lo.s32 	%r1, %r30, %r31, %r32;
	shr.u32 	%r33, %r29, 31;
	add.s32 	%r34, %r29, %r33;
	shr.s32 	%r35, %r34, 1;
	sub.s32 	%r2, %r1, %r35;
	setp.lt.s32 	%p1, %r29, 1;
	mov.f32 	%f75, 0f00000000;
	@%p1 bra 	$L__BB0_41;
	and.b32  	%r3, %r29, 7;
	setp.lt.u32 	%p2, %r29, 8;
	mov.f32 	%f75, 0f00000000;
	mov.b32 	%r41, 0;
	@%p2 bra 	$L__BB0_20;
	and.b32  	%r41, %r29, 2147483640;
	mov.f32 	%f75, 0f00000000;
	mov.b32 	%r39, 0;
$L__BB0_3:
	.pragma "nounroll";
	add.s32 	%r6, %r2, %r39;
	setp.lt.s32 	%p3, %r6, 0;
	setp.ge.s32 	%p4, %r6, %r28;
	mul.wide.u32 	%rd9, %r39, 4;
	add.s64 	%rd3, %rd1, %rd9;
	or.pred  	%p5, %p3, %p4;
	@%p5 bra 	$L__BB0_5;
	mul.wide.u32 	%rd10, %r6, 4;
	add.s64 	%rd11, %rd2, %rd10;
	ld.global.f32 	%f42, [%rd11];
	ld.global.f32 	%f43, [%rd3];
	fma.rn.f32 	%f75, %f42, %f43, %f75;
$L__BB0_5:
	add.s32 	%r7, %r6, 1;
	setp.lt.s32 	%p6, %r7, 0;
	setp.ge.s32 	%p7, %r7, %r28;
	or.pred  	%p8, %p6, %p7;
	@%p8 bra 	$L__BB0_7;
	mul.wide.u32 	%rd12, %r7, 4;
	add.s64 	%rd13, %rd2, %rd12;
	ld.global.f32 	%f44, [%rd13];
	ld.global.f32 	%f45, [%rd3+4];
	fma.rn.f32 	%f75, %f44, %f45, %f75;
$L__BB0_7:
	add.s32 	%r8, %r6, 2;
	setp.lt.s32 	%p9, %r8, 0;
	setp.ge.s32 	%p10, %r8, %r28;
	or.pred  	%p11, %p9, %p10;
	@%p11 bra 	$L__BB0_9;
	mul.wide.u32 	%rd14, %r8, 4;
	add.s64 	%rd15, %rd2, %rd14;
	ld.global.f32 	%f46, [%rd15];
	ld.global.f32 	%f47, [%rd3+8];
	fma.rn.f32 	%f75, %f46, %f47, %f75;
$L__BB0_9:
	add.s32 	%r9, %r6, 3;
	setp.lt.s32 	%p12, %r9, 0;
	setp.ge.s32 	%p13, %r9, %r28;
	or.pred  	%p14, %p12, %p13;
	@%p14 bra 	$L__BB0_11;
	mul.wide.u32 	%rd16, %r9, 4;
	add.s64 	%rd17, %rd2, %rd16;
	ld.global.f32 	%f48, [%rd17];
	ld.global.f32 	%f49, [%rd3+12];
	fma.rn.f32 	%f75, %f48, %f49, %f75;
$L__BB0_11:
	add.s32 	%r10, %r6, 4;
	setp.lt.s32 	%p15, %r10, 0;
	setp.ge.s32 	%p16, %r10, %r28;
	or.pred  	%p17, %p15, %p16;
	@%p17 bra 	$L__BB0_13;
	mul.wide.u32 	%rd18, %r10, 4;
	add.s64 	%rd19, %rd2, %rd18;
	ld.global.f32 	%f50, [%rd19];
	ld.global.f32 	%f51, [%rd3+16];
	fma.rn.f32 	%f75, %f50, %f51, %f75;
$L__BB0_13:
	add.s32 	%r11, %r6, 5;
	setp.lt.s32 	%p18, %r11, 0;
	setp.ge.s32 	%p19, %r11, %r28;
	or.pred  	%p20, %p18, %p19;
	@%p20 bra 	$L__BB0_15;
	mul.wide.u32 	%rd20, %r11, 4;
	add.s64 	%rd21, %rd2, %rd20;
	ld.global.f32 	%f52, [%rd21];
	ld.global.f32 	%f53, [%rd3+20];
	fma.rn.f32 	%f75, %f52, %f53, %f75;
$L__BB0_15:
	add.s32 	%r12, %r6, 6;
	setp.lt.s32 	%p21, %r12, 0;
	setp.ge.s32 	%p22, %r12, %r28;
	or.pred  	%p23, %p21, %p22;
	@%p23 bra 	$L__BB0_17;
	mul.wide.u32 	%rd22, %r12, 4;
	add.s64 	%rd23, %rd2, %rd22;
	ld.global.f32 	%f54, [%rd23];
	ld.global.f32 	%f55, [%rd3+24];
	fma.rn.f32 	%f75, %f54, %f55, %f75;
$L__BB0_17:
	add.s32 	%r13, %r6, 7;
	setp.lt.s32 	%p24, %r13, 0;
	setp.ge.s32 	%p25, %r13, %r28;
	or.pred  	%p26, %p24, %p25;
	@%p26 bra 	$L__BB0_19;
	mul.wide.u32 	%rd24, %r13, 4;
	add.s64 	%rd25, %rd2, %rd24;
	ld.global.f32 	%f56, [%rd25];
	ld.global.f32 	%f57, [%rd3+28];
	fma.rn.f32 	%f75, %f56, %f57, %f75;
$L__BB0_19:
	add.s32 	%r39, %r39, 8;
	setp.ne.s32 	%p27, %r39, %r41;
	@%p27 bra 	$L__BB0_3;
$L__BB0_20:
	setp.eq.s32 	%p28, %r3, 0;
	@%p28 bra 	$L__BB0_41;
	and.b32  	%r16, %r29, 3;
	setp.lt.u32 	%p29, %r3, 4;
	@%p29 bra 	$L__BB0_31;
	add.s32 	%r17, %r2, %r41;
	setp.lt.s32 	%p30, %r17, 0;
	setp.ge.s32 	%p31, %r17, %r28;
	mul.wide.u32 	%rd26, %r41, 4;
	add.s64 	%rd4, %rd1, %rd26;
	or.pred  	%p32, %p30, %p31;
	@%p32 bra 	$L__BB0_24;
	mul.wide.u32 	%rd27, %r17, 4;
	add.s64 	%rd28, %rd2, %rd27;
	ld.global.f32 	%f59, [%rd28];
	ld.global.f32 	%f60, [%rd4];
	fma.rn.f32 	%f75, %f59, %f60, %f75;
$L__BB0_24:
	add.s32 	%r18, %r17, 1;
	setp.lt.s32 	%p33, %r18, 0;
	setp.ge.s32 	%p34, %r18, %r28;
	or.pred  	%p35, %p33, %p34;
	@%p35 bra 	$L__BB0_26;
	mul.wide.u32 	%rd29, %r18, 4;
	add.s64 	%rd30, %rd2, %rd29;
	ld.global.f32 	%f61, [%rd30];
	ld.global.f32 	%f62, [%rd4+4];
	fma.rn.f32 	%f75, %f61, %f62, %f75;
$L__BB0_26:
	add.s32 	%r19, %r17, 2;
	setp.lt.s32 	%p36, %r19, 0;
	setp.ge.s32 	%p37, %r19, %r28;
	or.pred  	%p38, %p36, %p37;
	@%p38 bra 	$L__BB0_28;
	mul.wide.u32 	%rd31, %r19, 4;
	add.s64 	%rd32, %rd2, %rd31;
	ld.global.f32 	%f63, [%rd32];
	ld.global.f32 	%f64, [%rd4+8];
	fma.rn.f32 	%f75, %f63, %f64, %f75;
$L__BB0_28:
	add.s32 	%r20, %r17, 3;
	setp.lt.s32 	%p39, %r20, 0;
	setp.ge.s32 	%p40, %r20, %r28;
	or.pred  	%p41, %p39, %p40;
	@%p41 bra 	$L__BB0_30;
	mul.wide.u32 	%rd33, %r20, 4;
	add.s64 	%rd34, %rd2, %rd33;
	ld.global.f32 	%f65, [%rd34];
	ld.global.f32 	%f66, [%rd4+12];
	fma.rn.f32 	%f75, %f65, %f66, %f75;
$L__BB0_30:
	add.s32 	%r41, %r41, 4;
$L__BB0_31:
	setp.eq.s32 	%p42, %r16, 0;
	@%p42 bra 	$L__BB0_41;
	setp.eq.s32 	%p43, %r16, 1;
	@%p43 bra 	$L__BB0_38;
	add.s32 	%r23, %r2, %r41;
	setp.lt.s32 	%p44, %r23, 0;
	setp.ge.s32 	%p45, %r23, %r28;
	mul.wide.u32 	%rd35, %r41, 4;
	add.s64 	%rd5, %rd1, %rd35;
	or.pred  	%p46, %p44, %p45;
	@%p46 bra 	$L__BB0_35;
	mul.wide.u32 	%rd36, %r23, 4;
	add.s64 	%rd37, %rd2, %rd36;
	ld.global.f32 	%f68, [%rd37];
	ld.global.f32 	%f69, [%rd5];
	fma.rn.f32 	%f75, %f68, %f69, %f75;
$L__BB0_35:
	add.s32 	%r24, %r23, 1;
	setp.lt.s32 	%p47, %r24, 0;
	setp.ge.s32 	%p48, %r24, %r28;
	or.pred  	%p49, %p47, %p48;
	@%p49 bra 	$L__BB0_37;
	mul.wide.u32 	%rd38, %r24, 4;
	add.s64 	%rd39, %rd2, %rd38;
	ld.global.f32 	%f70, [%rd39];
	ld.global.f32 	%f71, [%rd5+4];
	fma.rn.f32 	%f75, %f70, %f71, %f75;
$L__BB0_37:
	add.s32 	%r41, %r41, 2;
$L__BB0_38:
	and.b32  	%r38, %r29, 1;
	setp.eq.b32 	%p50, %r38, 1;
	not.pred 	%p51, %p50;
	@%p51 bra 	$L__BB0_41;
	add.s32 	%r27, %r2, %r41;
	setp.lt.s32 	%p52, %r27, 0;
	setp.ge.s32 	%p53, %r27, %r28;
	or.pred  	%p54, %p52, %p53;
	@%p54 bra 	$L__BB0_41;
	mul.wide.u32 	%rd40, %r27, 4;
	add.s64 	%rd41, %rd2, %rd40;
	ld.global.f32 	%f72, [%rd41];
	mul.wide.u32 	%rd42, %r41, 4;
	add.s64 	%rd43, %rd1, %rd42;
	ld.global.f32 	%f73, [%rd43];
	fma.rn.f32 	%f75, %f72, %f73, %f75;
$L__BB0_41:
	cvta.to.global.u64 	%rd44, %rd6;
	mul.wide.s32 	%rd45, %r1, 4;
	add.s64 	%rd46, %rd44, %rd45;
	st.global.f32 	[%rd46], %f75;
	ret;

}


// ===== COMPILED SASS (sm_100) =====

	.target	sm_100

	.elftype	@"ET_EXEC"


//--------------------- .note.nv.tkinfo           --------------------------
	.section	.note.nv.tkinfo,"",@"SHT_NOTE"
	.sectionflags	@"SHF_NOTE_NV_TKINFO"
	.tkinfo
        /*0018*/ 	.word	0x00000002
        /*0030*/ 	.string	""
        /*0030*/ 	.string	"ptxas"
        /*0030*/ 	.string	"Cuda compilation tools, release 13.0, V13.0.88"
        /*0030*/ 	.string	"Build cuda_13.0.r13.0/compiler.36424714_0"
        /*0030*/ 	.string	"-arch sm_100 -m 64 "



//--------------------- .note.nv.cuinfo           --------------------------
	.section	.note.nv.cuinfo,"",@"SHT_NOTE"
	.sectionflags	@"SHF_NOTE_NV_CUINFO"
        /*0018*/ 	.short	0x0002
        /*001a*/ 	.short	0x0064
        /*001c*/ 	.short	0x0082
	.zero		2


//--------------------- .nv.info                  --------------------------
	.section	.nv.info,"",@"SHT_CUDA_INFO"
	.align	4


	//----- nvinfo : EIATTR_REGCOUNT
	.align		4
        /*0000*/ 	.byte	0x04, 0x2f
        /*0002*/ 	.short	(.L_1 - .L_0)
	.align		4
.L_0:
        /*0004*/ 	.word	index@(_Z11convolutionPfS_S_ii)
        /*0008*/ 	.word	0x00000020


	//----- nvinfo : EIATTR_FRAME_SIZE
	.align		4
.L_1:
        /*000c*/ 	.byte	0x04, 0x11
        /*000e*/ 	.short	(.L_3 - .L_2)
	.align		4
.L_2:
        /*0010*/ 	.word	index@(_Z11convolutionPfS_S_ii)
        /*0014*/ 	.word	0x00000000


	//----- nvinfo : EIATTR_MIN_STACK_SIZE
	.align		4
.L_3:
        /*0018*/ 	.byte	0x04, 0x12
        /*001a*/ 	.short	(.L_5 - .L_4)
	.align		4
.L_4:
        /*001c*/ 	.word	index@(_Z11convolutionPfS_S_ii)
        /*0020*/ 	.word	0x00000000
.L_5:


//--------------------- .nv.compat                --------------------------
	.section	.nv.compat,"",@"SHT_CUDA_COMPAT_INFO"
	.align	4
        /*0000*/ 	.byte	0x02, 0x09, 0x00, 0x00, 0x02, 0x02, 0x01, 0x00, 0x02, 0x05, 0x05, 0x00, 0x03, 0x07, 0x01, 0x01
        /*0010*/ 	.byte	0x02, 0x03, 0x00, 0x00, 0x02, 0x06, 0x01, 0x00, 0x04, 0x0b, 0x08, 0x00, 0x09, 0x00, 0x00, 0x00
        /*0020*/ 	.byte	0x00, 0x00, 0x00, 0x00


//--------------------- .nv.info._Z11convolutionPfS_S_ii --------------------------
	.section	.nv.info._Z11convolutionPfS_S_ii,"",@"SHT_CUDA_INFO"
	.sectionflags	@""
	.align	4


	//----- nvinfo : EIATTR_CUDA_API_VERSION
	.align		4
        /*0000*/ 	.byte	0x04, 0x37
        /*0002*/ 	.short	(.L_7 - .L_6)
.L_6:
        /*0004*/ 	.word	0x00000082


	//----- nvinfo : EIATTR_KPARAM_INFO
	.align		4
.L_7:
        /*0008*/ 	.byte	0x04, 0x17
        /*000a*/ 	.short	(.L_9 - .L_8)
.L_8:
        /*000c*/ 	.word	0x00000000
        /*0010*/ 	.short	0x0004
        /*0012*/ 	.short	0x001c
        /*0014*/ 	.byte	0x00, 0xf0, 0x11, 0x00


	//----- nvinfo : EIATTR_KPARAM_INFO
	.align		4
.L_9:
        /*0018*/ 	.byte	0x04, 0x17
        /*001a*/ 	.short	(.L_11 - .L_10)
.L_10:
        /*001c*/ 	.word	0x00000000
        /*0020*/ 	.short	0x0003
        /*0022*/ 	.short	0x0018
        /*0024*/ 	.byte	0x00, 0xf0, 0x11, 0x00


	//----- nvinfo : EIATTR_KPARAM_INFO
	.align		4
.L_11:
        /*0028*/ 	.byte	0x04, 0x17
        /*002a*/ 	.short	(.L_13 - .L_12)
.L_12:
        /*002c*/ 	.word	0x00000000
        /*0030*/ 	.short	0x0002
        /*0032*/ 	.short	0x0010
        /*0034*/ 	.byte	0x00, 0xf5, 0x21, 0x00


	//----- nvinfo : EIATTR_KPARAM_INFO
	.align		4
.L_13:
        /*0038*/ 	.byte	0x04, 0x17
        /*003a*/ 	.short	(.L_15 - .L_14)
.L_14:
        /*003c*/ 	.word	0x00000000
        /*0040*/ 	.short	0x0001
        /*0042*/ 	.short	0x0008
        /*0044*/ 	.byte	0x00, 0xf5, 0x21, 0x00


	//----- nvinfo : EIATTR_KPARAM_INFO
	.align		4
.L_15:
        /*0048*/ 	.byte	0x04, 0x17
        /*004a*/ 	.short	(.L_17 - .L_16)
.L_16:
        /*004c*/ 	.word	0x00000000
        /*0050*/ 	.short	0x0000
        /*0052*/ 	.short	0x0000
        /*0054*/ 	.byte	0x00, 0xf5, 0x21, 0x00


	//----- nvinfo : EIATTR_SPARSE_MMA_MASK
	.align		4
.L_17:
        /*0058*/ 	.byte	0x03, 0x50
        /*005a*/ 	.short	0x0000


	//----- nvinfo : EIATTR_MAXREG_COUNT
	.align		4
        /*005c*/ 	.byte	0x03, 0x1b
        /*005e*/ 	.short	0x00ff


	//----- nvinfo : EIATTR_MERCURY_ISA_VERSION
	.align		4
        /*0060*/ 	.byte	0x03, 0x5f
        /*0062*/ 	.short	0x0101


	//----- nvinfo : EIATTR_VRC_CTA_INIT_COUNT
	.align		4
        /*0064*/ 	.byte	0x02, 0x4a
	.zero		1
	.zero		1


	//----- nvinfo : EIATTR_EXIT_INSTR_OFFSETS
	.align		4
        /*0068*/ 	.byte	0x04, 0x1c
        /*006a*/ 	.short	(.L_19 - .L_18)


	//   ....[0]....
.L_18:
        /*006c*/ 	.word	0x00000b20


	//----- nvinfo : EIATTR_CRS_STACK_SIZE
	.align		4
.L_19:
        /*0070*/ 	.byte	0x04, 0x1e
        /*0072*/ 	.short	(.L_21 - .L_20)
.L_20:
        /*0074*/ 	.word	0x00000000


	//----- nvinfo : EIATTR_CBANK_PARAM_SIZE
	.align		4
.L_21:
        /*0078*/ 	.byte	0x03, 0x19
        /*007a*/ 	.short	0x0020


	//----- nvinfo : EIATTR_PARAM_CBANK
	.align		4
        /*007c*/ 	.byte	0x04, 0x0a
        /*007e*/ 	.short	(.L_23 - .L_22)
	.align		4
.L_22:
        /*0080*/ 	.word	index@(.nv.constant0._Z11convolutionPfS_S_ii)
        /*0084*/ 	.short	0x0380
        /*0086*/ 	.short	0x0020


	//----- nvinfo : EIATTR_SW_WAR
	.align		4
.L_23:
        /*0088*/ 	.byte	0x04, 0x36
        /*008a*/ 	.short	(.L_25 - .L_24)
.L_24:
        /*008c*/ 	.word	0x00000008
.L_25:


//--------------------- .nv.callgraph             --------------------------
	.section	.nv.callgraph,"",@"SHT_CUDA_CALLGRAPH"
	.align	4
	.sectionentsize	8
	.align		4
        /*0000*/ 	.word	0x00000000
	.align		4
        /*0004*/ 	.word	0xffffffff
	.align		4
        /*0008*/ 	.word	0x00000000
	.align		4
        /*000c*/ 	.word	0xfffffffe
	.align		4
        /*0010*/ 	.word	0x00000000
	.align		4
        /*0014*/ 	.word	0xfffffffd
	.align		4
        /*0018*/ 	.word	0x00000000
	.align		4
        /*001c*/ 	.word	0xfffffffc


//--------------------- .text._Z11convolutionPfS_S_ii --------------------------
	.section	.text._Z11convolutionPfS_S_ii,"ax",@progbits
	.align	128
        .global         _Z11convolutionPfS_S_ii
        .type           _Z11convolutionPfS_S_ii,@function
        .size           _Z11convolutionPfS_S_ii,(.L_x_7 - _Z11convolutionPfS_S_ii)
        .other          _Z11convolutionPfS_S_ii,@"STO_CUDA_ENTRY STV_DEFAULT"
_Z11convolutionPfS_S_ii:
.text._Z11convolutionPfS_S_ii:
[----:B------:R-:W-:Y:S01]  /*0000*/  LDC R1, c[0x0][0x37c] ;  /* 0x0000df00ff017b82 */ /* 0x000fe20000000800 */
[----:B------:R-:W0:Y:S01]  /*0010*/  S2R R3, SR_TID.X ;  /* 0x0000000000037919 */ /* 0x000e220000002100 */
[----:B------:R-:W1:Y:S06]  /*0020*/  LDCU UR5, c[0x0][0x39c] ;  /* 0x00007380ff0577ac */ /* 0x000e6c0008000800 */
[----:B------:R-:W0:Y:S01]  /*0030*/  S2UR UR4, SR_CTAID.X ;  /* 0x00000000000479c3 */ /* 0x000e220000002500 */
[----:B------:R-:W-:Y:S01]  /*0040*/  HFMA2 R0, -RZ, RZ, 0, 0 ;  /* 0x00000000ff007431 */ /* 0x000fe200000001ff */
[----:B------:R-:W2:Y:S06]  /*0050*/  LDCU.64 UR8, c[0x0][0x358] ;  /* 0x00006b00ff0877ac */ /* 0x000eac0008000a00 */
[----:B------:R-:W0:Y:S01]  /*0060*/  LDC R2, c[0x0][0x360] ;  /* 0x0000d800ff027b82 */ /* 0x000e220000000800 */
[----:B-1----:R-:W-:Y:S01]  /*0070*/  UISETP.GE.AND UP0, UPT, UR5, 0x1, UPT ;  /* 0x000000010500788c */ /* 0x002fe2000bf06270 */
[----:B0-----:R-:W-:-:S08]  /*0080*/  IMAD R2, R2, UR4, R3 ;  /* 0x0000000402027c24 */ /* 0x001fd0000f8e0203 */
[----:B--2---:R-:W-:Y:S05]  /*0090*/  BRA.U !UP0, `(.L_x_0) ;  /* 0x0000000908947547 */ /* 0x004fea000b800000 */
[----:B------:R-:W-:Y:S01]  /*00a0*/  UISETP.GE.U32.AND UP0, UPT, UR5, 0x8, UPT ;  /* 0x000000080500788c */ /* 0x000fe2000bf06070 */
[----:B------:R-:W-:Y:S01]  /*00b0*/  IMAD.MOV.U32 R0, RZ, RZ, RZ ;  /* 0x000000ffff007224 */ /* 0x000fe200078e00ff */
[----:B------:R-:W-:Y:S01]  /*00c0*/  ULEA.HI UR4, UR5, UR5, URZ, 0x1 ;  /* 0x0000000505047291 */ /* 0x000fe2000f8f08ff */
[----:B------:R-:W-:Y:S01]  /*00d0*/  MOV R3, RZ ;  /* 0x000000ff00037202 */ /* 0x000fe20000000f00 */
[----:B------:R-:W-:Y:S02]  /*00e0*/  ULOP3.LUT UR6, UR5, 0x7, URZ, 0xc0, !UPT ;  /* 0x0000000705067892 */ /* 0x000fe4000f8ec0ff */
[----:B------:R-:W-:Y:S02]  /*00f0*/  USHF.R.S32.HI UR4, URZ, 0x1, UR4 ;  /* 0x00000001ff047899 */ /* 0x000fe40008011404 */
[----:B------:R-:W-:-:S04]  /*0100*/  UISETP.NE.AND UP1, UPT, UR6, URZ, UPT ;  /* 0x000000ff0600728c */ /* 0x000fc8000bf25270 */
[----:B------:R-:W-:Y:S01]  /*0110*/  VIADD R4, R2, -UR4 ;  /* 0x8000000402047c36 */ /* 0x000fe20008000000 */
[----:B------:R-:W-:Y:S06]  /*0120*/  BRA.U !UP0, `(.L_x_1) ;  /* 0x0000000508287547 */ /* 0x000fec000b800000 */
[----:B------:R-:W-:Y:S01]  /*0130*/  ULOP3.LUT UR4, UR5, 0x7ffffff8, URZ, 0xc0, !UPT ;  /* 0x7ffffff805047892 */ /* 0x000fe2000f8ec0ff */
[----:B------:R-:W-:Y:S01]  /*0140*/  MOV R0, RZ ;  /* 0x000000ff00007202 */ /* 0x000fe20000000f00 */
[----:B------:R-:W-:Y:S01]  /*0150*/  IMAD.MOV.U32 R7, RZ, RZ, RZ ;  /* 0x000000ffff077224 */ /* 0x000fe200078e00ff */
[----:B------:R-:W0:Y:S03]  /*0160*/  LDCU UR7, c[0x0][0x398] ;  /* 0x00007300ff0777ac */ /* 0x000e260008000800 */
[----:B------:R-:W-:-:S07]  /*0170*/  MOV R3, UR4 ;  /* 0x0000000400037c02 */ /* 0x000fce0008000f00 */
.L_x_2:
[----:B------:R-:W-:Y:S01]  /*0180*/  IMAD.IADD R29, R4, 0x1, R7 ;  /* 0x00000001041d7824 */ /* 0x000fe200078e0207 */
[----:B------:R-:W1:Y:S04]  /*0190*/  LDC.64 R14, c[0x0][0x388] ;  /* 0x0000e200ff0e7b82 */ /* 0x000e680000000a00 */
[----:B0-----:R-:W-:-:S04]  /*01a0*/  ISETP.GE.AND P4, PT, R29, UR7, PT ;  /* 0x000000071d007c0c */ /* 0x001fc8000bf86270 */
[----:B------:R-:W-:-:S13]  /*01b0*/  ISETP.LT.OR P4, PT, R29, RZ, P4 ;  /* 0x000000ff1d00720c */ /* 0x000fda0002781670 */
[----:B------:R-:W0:Y:S01]  /*01c0*/  @!P4 LDC.64 R8, c[0x0][0x380] ;  /* 0x0000e000ff08cb82 */ /* 0x000e220000000a00 */
[----:B-1----:R-:W-:-:S05]  /*01d0*/  IMAD.WIDE.U32 R14, R7, 0x4, R14 ;  /* 0x00000004070e7825 */ /* 0x002fca00078e000e */
[----:B------:R-:W2:Y:S01]  /*01e0*/  @!P4 LDG.E R10, desc[UR8][R14.64] ;  /* 0x000000080e0ac981 */ /* 0x000ea2000c1e1900 */
[----:B0-----:R-:W-:-:S06]  /*01f0*/  @!P4 IMAD.WIDE.U32 R8, R29, 0x4, R8 ;  /* 0x000000041d08c825 */ /* 0x001fcc00078e0008 */
[----:B------:R-:W2:Y:S01]  /*0200*/  @!P4 LDG.E R9, desc[UR8][R8.64] ;  /* 0x000000080809c981 */ /* 0x000ea2000c1e1900 */
[----:B------:R-:W-:-:S04]  /*0210*/  IADD3 R19, PT, PT, R29, 0x1, RZ ;  /* 0x000000011d137810 */ /* 0x000fc80007ffe0ff */
[----:B------:R-:W-:Y:S01]  /*0220*/  ISETP.GE.AND P0, PT, R19, UR7, PT ;  /* 0x0000000713007c0c */ /* 0x000fe2000bf06270 */
[----:B------:R-:W-:-:S03]  /*0230*/  VIADD R24, R29, 0x2 ;  /* 0x000000021d187836 */ /* 0x000fc60000000000 */
[----:B------:R-:W-:Y:S02]  /*0240*/  ISETP.LT.OR P0, PT, R19, RZ, P0 ;  /* 0x000000ff1300720c */ /* 0x000fe40000701670 */
[C---:B------:R-:W-:Y:S02]  /*0250*/  IADD3 R25, PT, PT, R29.reuse, 0x3, RZ ;  /* 0x000000031d197810 */ /* 0x040fe40007ffe0ff */
[C---:B------:R-:W-:Y:S01]  /*0260*/  ISETP.GE.AND P3, PT, R24.reuse, UR7, PT ;  /* 0x0000000718007c0c */ /* 0x040fe2000bf66270 */
[----:B------:R-:W-:Y:S01]  /*0270*/  VIADD R5, R29, 0x4 ;  /* 0x000000041d057836 */ /* 0x000fe20000000000 */
[C---:B------:R-:W-:Y:S02]  /*0280*/  ISETP.GE.AND P2, PT, R25.reuse, UR7, PT ;  /* 0x0000000719007c0c */ /* 0x040fe4000bf46270 */
[----:B------:R-:W-:Y:S02]  /*0290*/  ISETP.LT.OR P3, PT, R24, RZ, P3 ;  /* 0x000000ff1800720c */ /* 0x000fe40001f61670 */
[----:B------:R-:W-:-:S02]  /*02a0*/  ISETP.LT.OR P2, PT, R25, RZ, P2 ;  /* 0x000000ff1900720c */ /* 0x000fc40001741670 */
[----:B------:R-:W-:Y:S01]  /*02b0*/  IADD3 R6, PT, PT, R29, 0x5, RZ ;  /* 0x000000051d067810 */ /* 0x000fe20007ffe0ff */
[----:B------:R-:W0:Y:S01]  /*02c0*/  @!P0 LDC.64 R22, c[0x0][0x380] ;  /* 0x0000e000ff168b82 */ /* 0x000e220000000a00 */
[----:B------:R-:W-:Y:S01]  /*02d0*/  ISETP.GE.AND P1, PT, R5, UR7, PT ;  /* 0x0000000705007c0c */ /* 0x000fe2000bf26270 */
[----:B------:R-:W-:Y:S01]  /*02e0*/  VIADD R27, R29, 0x6 ;  /* 0x000000061d1b7836 */ /* 0x000fe20000000000 */
[C---:B------:R-:W-:Y:S02]  /*02f0*/  ISETP.GE.AND P5, PT, R6.reuse, UR7, PT ;  /* 0x0000000706007c0c */ /* 0x040fe4000bfa6270 */
[----:B------:R-:W-:Y:S02]  /*0300*/  ISETP.LT.OR P1, PT, R5, RZ, P1 ;  /* 0x000000ff0500720c */ /* 0x000fe40000f21670 */
[----:B------:R-:W-:Y:S01]  /*0310*/  IADD3 R29, PT, PT, R29, 0x7, RZ ;  /* 0x000000071d1d7810 */ /* 0x000fe20007ffe0ff */
[----:B------:R-:W1:Y:S01]  /*0320*/  @!P3 LDC.64 R12, c[0x0][0x380] ;  /* 0x0000e000ff0cbb82 */ /* 0x000e620000000a00 */
[----:B------:R-:W-:-:S02]  /*0330*/  ISETP.LT.OR P5, PT, R6, RZ, P5 ;  /* 0x000000ff0600720c */ /* 0x000fc40002fa1670 */
[----:B------:R-:W-:-:S04]  /*0340*/  ISETP.GE.AND P6, PT, R29, UR7, PT ;  /* 0x000000071d007c0c */ /* 0x000fc8000bfc6270 */
[----:B------:R-:W-:-:S07]  /*0350*/  ISETP.LT.OR P6, PT, R29, RZ, P6 ;  /* 0x000000ff1d00720c */ /* 0x000fce00037c1670 */
[----:B------:R-:W3:Y:S01]  /*0360*/  @!P5 LDC.64 R16, c[0x0][0x380] ;  /* 0x0000e000ff10db82 */ /* 0x000ee20000000a00 */
[----:B0-----:R-:W-:-:S07]  /*0370*/  @!P0 IMAD.WIDE.U32 R22, R19, 0x4, R22 ;  /* 0x0000000413168825 */ /* 0x001fce00078e0016 */
[----:B------:R-:W0:Y:S01]  /*0380*/  @!P6 LDC.64 R20, c[0x0][0x380] ;  /* 0x0000e000ff14eb82 */ /* 0x000e220000000a00 */
[----:B------:R-:W4:Y:S01]  /*0390*/  @!P0 LDG.E R23, desc[UR8][R22.64] ;  /* 0x0000000816178981 */ /* 0x000f22000c1e1900 */
[----:B-1----:R-:W-:-:S03]  /*03a0*/  @!P3 IMAD.WIDE.U32 R12, R24, 0x4, R12 ;  /* 0x00000004180cb825 */ /* 0x002fc600078e000c */
[----:B------:R-:W4:Y:S04]  /*03b0*/  @!P0 LDG.E R24, desc[UR8][R14.64+0x4] ;  /* 0x000004080e188981 */ /* 0x000f28000c1e1900 */
[----:B------:R-:W5:Y:S04]  /*03c0*/  @!P3 LDG.E R13, desc[UR8][R12.64] ;  /* 0x000000080c0db981 */ /* 0x000f68000c1e1900 */
[----:B------:R-:W5:Y:S01]  /*03d0*/  @!P5 LDG.E R22, desc[UR8][R14.64+0x14] ;  /* 0x000014080e16d981 */ /* 0x000f62000c1e1900 */
[----:B---3--:R-:W-:-:S03]  /*03e0*/  @!P5 IMAD.WIDE.U32 R16, R6, 0x4, R16 ;  /* 0x000000040610d825 */ /* 0x008fc600078e0010 */
[----:B------:R-:W3:Y:S04]  /*03f0*/  @!P1 LDG.E R6, desc[UR8][R14.64+0x10] ;  /* 0x000010080e069981 */ /* 0x000ee8000c1e1900 */
[----:B------:R-:W3:Y:S01]  /*0400*/  @!P5 LDG.E R17, desc[UR8][R16.64] ;  /* 0x000000081011d981 */ /* 0x000ee2000c1e1900 */
[----:B0-----:R-:W-:-:S06]  /*0410*/  @!P6 IMAD.WIDE.U32 R20, R29, 0x4, R20 ;  /* 0x000000041d14e825 */ /* 0x001fcc00078e0014 */
[----:B------:R-:W3:Y:S01]  /*0420*/  @!P6 LDG.E R21, desc[UR8][R20.64] ;  /* 0x000000081415e981 */ /* 0x000ee2000c1e1900 */
[----:B--2---:R-:W-:Y:S01]  /*0430*/  @!P4 FFMA R0, R9, R10, R0 ;  /* 0x0000000a0900c223 */ /* 0x004fe20000000000 */
[C---:B------:R-:W-:Y:S01]  /*0440*/  ISETP.GE.AND P4, PT, R27.reuse, UR7, PT ;  /* 0x000000071b007c0c */ /* 0x040fe2000bf86270 */
[----:B------:R-:W0:Y:S03]  /*0450*/  @!P2 LDC.64 R10, c[0x0][0x380] ;  /* 0x0000e000ff0aab82 */ /* 0x000e260000000a00 */
[----:B------:R-:W-:-:S05]  /*0460*/  ISETP.LT.OR P4, PT, R27, RZ, P4 ;  /* 0x000000ff1b00720c */ /* 0x000fca0002781670 */
[----:B------:R-:W1:Y:S08]  /*0470*/  @!P1 LDC.64 R8, c[0x0][0x380] ;  /* 0x0000e000ff089b82 */ /* 0x000e700000000a00 */
[----:B------:R-:W2:Y:S01]  /*0480*/  @!P4 LDC.64 R18, c[0x0][0x380] ;  /* 0x0000e000ff12cb82 */ /* 0x000ea20000000a00 */
[----:B------:R-:W3:Y:S01]  /*0490*/  @!P4 LDG.E R12, desc[UR8][R14.64+0x18] ;  /* 0x000018080e0cc981 */ /* 0x000ee2000c1e1900 */
[----:B0-----:R-:W-:-:S03]  /*04a0*/  @!P2 IMAD.WIDE.U32 R10, R25, 0x4, R10 ;  /* 0x00000004190aa825 */ /* 0x001fc600078e000a */
[----:B------:R-:W5:Y:S04]  /*04b0*/  @!P3 LDG.E R25, desc[UR8][R14.64+0x8] ;  /* 0x000008080e19b981 */ /* 0x000f68000c1e1900 */
[----:B------:R-:W3:Y:S01]  /*04c0*/  @!P2 LDG.E R11, desc[UR8][R10.64] ;  /* 0x000000080a0ba981 */ /* 0x000ee2000c1e1900 */
[----:B-1----:R-:W-:-:S03]  /*04d0*/  @!P1 IMAD.WIDE.U32 R8, R5, 0x4, R8 ;  /* 0x0000000405089825 */ /* 0x002fc600078e0008 */
[----:B------:R-:W3:Y:S04]  /*04e0*/  @!P2 LDG.E R5, desc[UR8][R14.64+0xc] ;  /* 0x00000c080e05a981 */ /* 0x000ee8000c1e1900 */
[----:B------:R-:W3:Y:S01]  /*04f0*/  @!P1 LDG.E R9, desc[UR8][R8.64] ;  /* 0x0000000808099981 */ /* 0x000ee2000c1e1900 */
[----:B--2---:R-:W-:-:S03]  /*0500*/  @!P4 IMAD.WIDE.U32 R18, R27, 0x4, R18 ;  /* 0x000000041b12c825 */ /* 0x004fc600078e0012 */
[----:B------:R-:W2:Y:S04]  /*0510*/  @!P6 LDG.E R10, desc[UR8][R14.64+0x1c] ;  /* 0x00001c080e0ae981 */ /* 0x000ea8000c1e1900 */
[----:B------:R-:W2:Y:S01]  /*0520*/  @!P4 LDG.E R19, desc[UR8][R18.64] ;  /* 0x000000081213c981 */ /* 0x000ea2000c1e1900 */
[----:B------:R-:W-:Y:S01]  /*0530*/  IADD3 R7, PT, PT, R7, 0x8, RZ ;  /* 0x0000000807077810 */ /* 0x000fe20007ffe0ff */
[----:B----4-:R-:W-:-:S03]  /*0540*/  @!P0 FFMA R0, R23, R24, R0 ;  /* 0x0000001817008223 */ /* 0x010fc60000000000 */
[----:B------:R-:W-:Y:S01]  /*0550*/  ISETP.NE.AND P0, PT, R7, R3, PT ;  /* 0x000000030700720c */ /* 0x000fe20003f05270 */
[----:B-----5:R-:W-:-:S04]  /*0560*/  @!P3 FFMA R0, R13, R25, R0 ;  /* 0x000000190d00b223 */ /* 0x020fc80000000000 */
[----:B---3--:R-:W-:-:S04]  /*0570*/  @!P2 FFMA R0, R11, R5, R0 ;  /* 0x000000050b00a223 */ /* 0x008fc80000000000 */
[----:B------:R-:W-:-:S04]  /*0580*/  @!P1 FFMA R0, R9, R6, R0 ;  /* 0x0000000609009223 */ /* 0x000fc80000000000 */
[----:B------:R-:W-:-:S04]  /*0590*/  @!P5 FFMA R0, R17, R22, R0 ;  /* 0x000000161100d223 */ /* 0x000fc80000000000 */
[----:B--2---:R-:W-:-:S04]  /*05a0*/  @!P4 FFMA R0, R19, R12, R0 ;  /* 0x0000000c1300c223 */ /* 0x004fc80000000000 */
[----:B------:R-:W-:Y:S01]  /*05b0*/  @!P6 FFMA R0, R21, R10, R0 ;  /* 0x0000000a1500e223 */ /* 0x000fe20000000000 */
[----:B------:R-:W-:Y:S06]  /*05c0*/  @P0 BRA `(.L_x_2) ;  /* 0xfffffff800ec0947 */ /* 0x000fec000383ffff */
.L_x_1:
[----:B------:R-:W-:Y:S05]  /*05d0*/  BRA.U !UP1, `(.L_x_0) ;  /* 0x0000000509447547 */ /* 0x000fea000b800000 */
[----:B------:R-:W0:Y:S01]  /*05e0*/  LDCU UR4, c[0x0][0x39c] ;  /* 0x00007380ff0477ac */ /* 0x000e220008000800 */
[----:B------:R-:W-:Y:S02]  /*05f0*/  UISETP.GE.U32.AND UP0, UPT, UR6, 0x4, UPT ;  /* 0x000000040600788c */ /* 0x000fe4000bf06070 */
[----:B0-----:R-:W-:-:S04]  /*0600*/  ULOP3.LUT UR5, UR4, 0x3, URZ, 0xc0, !UPT ;  /* 0x0000000304057892 */ /* 0x001fc8000f8ec0ff */
[----:B------:R-:W-:-:S03]  /*0610*/  UISETP.NE.AND UP1, UPT, UR5, URZ, UPT ;  /* 0x000000ff0500728c */ /* 0x000fc6000bf25270 */
[----:B------:R-:W-:Y:S08]  /*0620*/  BRA.U !UP0, `(.L_x_3) ;  /* 0x0000000108907547 */ /* 0x000ff0000b800000 */
[----:B------:R-:W0:Y:S01]  /*0630*/  LDCU UR6, c[0x0][0x398] ;  /* 0x00007300ff0677ac */ /* 0x000e220008000800 */
[----:B------:R-:W-:Y:S01]  /*0640*/  IMAD.IADD R17, R4, 0x1, R3 ;  /* 0x0000000104117824 */ /* 0x000fe200078e0203 */
[----:B------:R-:W1:Y:S03]  /*0650*/  LDC.64 R8, c[0x0][0x388] ;  /* 0x0000e200ff087b82 */ /* 0x000e660000000a00 */
[C---:B------:R-:W-:Y:S01]  /*0660*/  VIADD R5, R17.reuse, 0x3 ;  /* 0x0000000311057836 */ /* 0x040fe20000000000 */
[C---:B------:R-:W-:Y:S02]  /*0670*/  IADD3 R19, PT, PT, R17.reuse, 0x1, RZ ;  /* 0x0000000111137810 */ /* 0x040fe40007ffe0ff */
[C---:B------:R-:W-:Y:S02]  /*0680*/  IADD3 R21, PT, PT, R17.reuse, 0x2, RZ ;  /* 0x0000000211157810 */ /* 0x040fe40007ffe0ff */
[----:B0-----:R-:W-:-:S02]  /*0690*/  ISETP.GE.AND P0, PT, R17, UR6, PT ;  /* 0x0000000611007c0c */ /* 0x001fc4000bf06270 */
[----:B------:R-:W-:Y:S02]  /*06a0*/  ISETP.GE.AND P1, PT, R19, UR6, PT ;  /* 0x0000000613007c0c */ /* 0x000fe4000bf26270 */
[----:B------:R-:W-:Y:S02]  /*06b0*/  ISETP.LT.OR P0, PT, R17, RZ, P0 ;  /* 0x000000ff1100720c */ /* 0x000fe40000701670 */
[----:B------:R-:W-:Y:S02]  /*06c0*/  ISETP.GE.AND P2, PT, R21, UR6, PT ;  /* 0x0000000615007c0c */ /* 0x000fe4000bf46270 */
[----:B------:R-:W-:Y:S01]  /*06d0*/  ISETP.LT.OR P1, PT, R19, RZ, P1 ;  /* 0x000000ff1300720c */ /* 0x000fe20000f21670 */
[----:B-1----:R-:W-:Y:S01]  /*06e0*/  IMAD.WIDE.U32 R8, R3, 0x4, R8 ;  /* 0x0000000403087825 */ /* 0x002fe200078e0008 */
[----:B------:R-:W-:Y:S02]  /*06f0*/  ISETP.LT.OR P2, PT, R21, RZ, P2 ;  /* 0x000000ff1500720c */ /* 0x000fe40001741670 */
[----:B------:R-:W-:-:S04]  /*0700*/  ISETP.GE.AND P3, PT, R5, UR6, PT ;  /* 0x0000000605007c0c */ /* 0x000fc8000bf66270 */
[----:B------:R-:W-:Y:S01]  /*0710*/  ISETP.LT.OR P3, PT, R5, RZ, P3 ;  /* 0x000000ff0500720c */ /* 0x000fe20001f61670 */
[----:B------:R-:W0:Y:S01]  /*0720*/  @!P0 LDC.64 R14, c[0x0][0x380] ;  /* 0x0000e000ff0e8b82 */ /* 0x000e220000000a00 */
[----:B------:R-:W2:Y:S07]  /*0730*/  @!P0 LDG.E R16, desc[UR8][R8.64] ;  /* 0x0000000808108981 */ /* 0x000eae000c1e1900 */
[----:B------:R-:W1:Y:S04]  /*0740*/  @!P1 LDC.64 R12, c[0x0][0x380] ;  /* 0x0000e000ff0c9b82 */ /* 0x000e680000000a00 */
[----:B------:R-:W3:Y:S04]  /*0750*/  @!P3 LDG.E R18, desc[UR8][R8.64+0xc] ;  /* 0x00000c080812b981 */ /* 0x000ee8000c1e1900 */
[----:B------:R-:W4:Y:S08]  /*0760*/  @!P2 LDC.64 R10, c[0x0][0x380] ;  /* 0x0000e000ff0aab82 */ /* 0x000f300000000a00 */
[----:B------:R-:W5:Y:S01]  /*0770*/  @!P3 LDC.64 R6, c[0x0][0x380] ;  /* 0x0000e000ff06bb82 */ /* 0x000f620000000a00 */
[----:B0-----:R-:W-:-:S02]  /*0780*/  @!P0 IMAD.WIDE.U32 R14, R17, 0x4, R14 ;  /* 0x00000004110e8825 */ /* 0x001fc400078e000e */
[----:B------:R-:W3:Y:S04]  /*0790*/  @!P1 LDG.E R17, desc[UR8][R8.64+0x4] ;  /* 0x0000040808119981 */ /* 0x000ee8000c1e1900 */
[----:B------:R-:W2:Y:S01]  /*07a0*/  @!P0 LDG.E R15, desc[UR8][R14.64] ;  /* 0x000000080e0f8981 */ /* 0x000ea2000c1e1900 */
[----:B-1----:R-:W-:-:S06]  /*07b0*/  @!P1 IMAD.WIDE.U32 R12, R19, 0x4, R12 ;  /* 0x00000004130c9825 */ /* 0x002fcc00078e000c */
[----:B------:R-:W3:Y:S01]  /*07c0*/  @!P1 LDG.E R13, desc[UR8][R12.64] ;  /* 0x000000080c0d9981 */ /* 0x000ee2000c1e1900 */
[----:B----4-:R-:W-:-:S06]  /*07d0*/  @!P2 IMAD.WIDE.U32 R10, R21, 0x4, R10 ;  /* 0x00000004150aa825 */ /* 0x010fcc00078e000a */
[----:B------:R-:W4:Y:S01]  /*07e0*/  @!P2 LDG.E R11, desc[UR8][R10.64] ;  /* 0x000000080a0ba981 */ /* 0x000f22000c1e1900 */
[----:B-----5:R-:W-:-:S03]  /*07f0*/  @!P3 IMAD.WIDE.U32 R6, R5, 0x4, R6 ;  /* 0x000000040506b825 */ /* 0x020fc600078e0006 */
[----:B------:R-:W4:Y:S04]  /*0800*/  @!P2 LDG.E R5, desc[UR8][R8.64+0x8] ;  /* 0x000008080805a981 */ /* 0x000f28000c1e1900 */
[----:B------:R-:W5:Y:S01]  /*0810*/  @!P3 LDG.E R7, desc[UR8][R6.64] ;  /* 0x000000080607b981 */ /* 0x000f62000c1e1900 */
[----:B------:R-:W-:Y:S01]  /*0820*/  IADD3 R3, PT, PT, R3, 0x4, RZ ;  /* 0x0000000403037810 */ /* 0x000fe20007ffe0ff */
[----:B--2---:R-:W-:-:S04]  /*0830*/  @!P0 FFMA R0, R15, R16, R0 ;  /* 0x000000100f008223 */ /* 0x004fc80000000000 */
[----:B---3--:R-:W-:-:S04]  /*0840*/  @!P1 FFMA R0, R13, R17, R0 ;  /* 0x000000110d009223 */ /* 0x008fc80000000000 */
[----:B----4-:R-:W-:-:S04]  /*0850*/  @!P2 FFMA R0, R11, R5, R0 ;  /* 0x000000050b00a223 */ /* 0x010fc80000000000 */
[----:B-----5:R-:W-:-:S07]  /*0860*/  @!P3 FFMA R0, R7, R18, R0 ;  /* 0x000000120700b223 */ /* 0x020fce0000000000 */
.L_x_3:
[----:B------:R-:W-:Y:S05]  /*0870*/  BRA.U !UP1, `(.L_x_0) ;  /* 0x00000001099c7547 */ /* 0x000fea000b800000 */
[----:B------:R-:W-:Y:S02]  /*0880*/  UISETP.NE.AND UP0, UPT, UR5, 0x1, UPT ;  /* 0x000000010500788c */ /* 0x000fe4000bf05270 */
[----:B------:R-:W-:-:S04]  /*0890*/  ULOP3.LUT UR4, UR4, 0x1, URZ, 0xc0, !UPT ;  /* 0x0000000104047892 */ /* 0x000fc8000f8ec0ff */
[----:B------:R-:W-:-:S03]  /*08a0*/  UISETP.NE.U32.AND UP1, UPT, UR4, 0x1, UPT ;  /* 0x000000010400788c */ /* 0x000fc6000bf25070 */
[----:B------:R-:W-:Y:S08]  /*08b0*/  BRA.U !UP0, `(.L_x_4) ;  /* 0x0000000108507547 */ /* 0x000ff0000b800000 */
[----:B------:R-:W0:Y:S01]  /*08c0*/  LDCU UR4, c[0x0][0x398] ;  /* 0x00007300ff0477ac */ /* 0x000e220008000800 */
[----:B------:R-:W-:Y:S01]  /*08d0*/  IADD3 R5, PT, PT, R4, R3, RZ ;  /* 0x0000000304057210 */ /* 0x000fe20007ffe0ff */
[----:B------:R-:W1:Y:S04]  /*08e0*/  LDC.64 R6, c[0x0][0x388] ;  /* 0x0000e200ff067b82 */ /* 0x000e680000000a00 */
[C---:B------:R-:W-:Y:S01]  /*08f0*/  VIADD R15, R5.reuse, 0x1 ;  /* 0x00000001050f7836 */ /* 0x040fe20000000000 */
[----:B0-----:R-:W-:-:S04]  /*0900*/  ISETP.GE.AND P0, PT, R5, UR4, PT ;  /* 0x0000000405007c0c */ /* 0x001fc8000bf06270 */
[----:B------:R-:W-:Y:S02]  /*0910*/  ISETP.GE.AND P1, PT, R15, UR4, PT ;  /* 0x000000040f007c0c */ /* 0x000fe4000bf26270 */
[----:B------:R-:W-:Y:S02]  /*0920*/  ISETP.LT.OR P0, PT, R5, RZ, P0 ;  /* 0x000000ff0500720c */ /* 0x000fe40000701670 */
[----:B------:R-:W-:Y:S01]  /*0930*/  ISETP.LT.OR P1, PT, R15, RZ, P1 ;  /* 0x000000ff0f00720c */ /* 0x000fe20000f21670 */
[----:B-1----:R-:W-:-:S10]  /*0940*/  IMAD.WIDE.U32 R10, R3, 0x4, R6 ;  /* 0x00000004030a7825 */ /* 0x002fd400078e0006 */
[----:B------:R-:W0:Y:S08]  /*0950*/  @!P0 LDC.64 R8, c[0x0][0x380] ;  /* 0x0000e000ff088b82 */ /* 0x000e300000000a00 */
[----:B------:R-:W1:Y:S01]  /*0960*/  @!P1 LDC.64 R12, c[0x0][0x380] ;  /* 0x0000e000ff0c9b82 */ /* 0x000e620000000a00 */
[----:B0-----:R-:W-:Y:S02]  /*0970*/  @!P0 IMAD.WIDE.U32 R6, R5, 0x4, R8 ;  /* 0x0000000405068825 */ /* 0x001fe400078e0008 */
[----:B------:R-:W2:Y:S04]  /*0980*/  @!P0 LDG.E R5, desc[UR8][R10.64] ;  /* 0x000000080a058981 */ /* 0x000ea8000c1e1900 */
[----:B------:R-:W2:Y:S01]  /*0990*/  @!P0 LDG.E R7, desc[UR8][R6.64] ;  /* 0x0000000806078981 */ /* 0x000ea2000c1e1900 */
[----:B-1----:R-:W-:-:S03]  /*09a0*/  @!P1 IMAD.WIDE.U32 R8, R15, 0x4, R12 ;  /* 0x000000040f089825 */ /* 0x002fc600078e000c */
[----:B------:R-:W3:Y:S04]  /*09b0*/  @!P1 LDG.E R12, desc[UR8][R10.64+0x4] ;  /* 0x000004080a0c9981 */ /* 0x000ee8000c1e1900 */
[----:B------:R-:W3:Y:S01]  /*09c0*/  @!P1 LDG.E R9, desc[UR8][R8.64] ;  /* 0x0000000808099981 */ /* 0x000ee2000c1e1900 */
[----:B------:R-:W-:Y:S01]  /*09d0*/  IADD3 R3, PT, PT, R3, 0x2, RZ ;  /* 0x0000000203037810 */ /* 0x000fe20007ffe0ff */
[----:B--2---:R-:W-:-:S04]  /*09e0*/  @!P0 FFMA R0, R7, R5, R0 ;  /* 0x0000000507008223 */ /* 0x004fc80000000000 */
[----:B---3--:R-:W-:-:S07]  /*09f0*/  @!P1 FFMA R0, R9, R12, R0 ;  /* 0x0000000c09009223 */ /* 0x008fce0000000000 */
.L_x_4:
[----:B------:R-:W-:Y:S05]  /*0a00*/  BRA.U UP1, `(.L_x_0) ;  /* 0x0000000101387547 */ /* 0x000fea000b800000 */
[----:B------:R-:W0:Y:S01]  /*0a10*/  LDCU UR4, c[0x0][0x398] ;  /* 0x00007300ff0477ac */ /* 0x000e220008000800 */
[----:B------:R-:W-:Y:S01]  /*0a20*/  IADD3 R9, PT, PT, R4, R3, RZ ;  /* 0x0000000304097210 */ /* 0x000fe20007ffe0ff */
[----:B------:R-:W-:Y:S03]  /*0a30*/  BSSY.RECONVERGENT B0, `(.L_x_0) ;  /* 0x000000b000007945 */ /* 0x000fe60003800200 */
[----:B0-----:R-:W-:-:S04]  /*0a40*/  ISETP.GE.AND P0, PT, R9, UR4, PT ;  /* 0x0000000409007c0c */ /* 0x001fc8000bf06270 */
[----:B------:R-:W-:-:S13]  /*0a50*/  ISETP.LT.OR P0, PT, R9, RZ, P0 ;  /* 0x000000ff0900720c */ /* 0x000fda0000701670 */
[----:B------:R-:W-:Y:S05]  /*0a60*/  @P0 BRA `(.L_x_5) ;  /* 0x00000000001c0947 */ /* 0x000fea0003800000 */
[----:B------:R-:W0:Y:S08]  /*0a70*/  LDC.64 R4, c[0x0][0x380] ;  /* 0x0000e000ff047b82 */ /* 0x000e300000000a00 */
[----:B------:R-:W1:Y:S01]  /*0a80*/  LDC.64 R6, c[0x0][0x388] ;  /* 0x0000e200ff067b82 */ /* 0x000e620000000a00 */
[----:B0-----:R-:W-:-:S06]  /*0a90*/  IMAD.WIDE.U32 R4, R9, 0x4, R4 ;  /* 0x0000000409047825 */ /* 0x001fcc00078e0004 */
[----:B------:R-:W2:Y:S01]  /*0aa0*/  LDG.E R5, desc[UR8][R4.64] ;  /* 0x0000000804057981 */ /* 0x000ea2000c1e1900 */
[----:B-1----:R-:W-:-:S06]  /*0ab0*/  IMAD.WIDE.U32 R6, R3, 0x4, R6 ;  /* 0x0000000403067825 */ /* 0x002fcc00078e0006 */
[----:B------:R-:W2:Y:S02]  /*0ac0*/  LDG.E R6, desc[UR8][R6.64] ;  /* 0x0000000806067981 */ /* 0x000ea4000c1e1900 */
[----:B--2---:R-:W-:-:S07]  /*0ad0*/  FFMA R0, R5, R6, R0 ;  /* 0x0000000605007223 */ /* 0x004fce0000000000 */
.L_x_5:
[----:B------:R-:W-:Y:S05]  /*0ae0*/  BSYNC.RECONVERGENT B0 ;  /* 0x0000000000007941 */ /* 0x000fea0003800200 */
.L_x_0:
[----:B------:R-:W0:Y:S02]  /*0af0*/  LDC.64 R4, c[0x0][0x390] ;  /* 0x0000e400ff047b82 */ /* 0x000e240000000a00 */
[----:B0-----:R-:W-:-:S05]  /*0b00*/  IMAD.WIDE R2, R2, 0x4, R4 ;  /* 0x0000000402027825 */ /* 0x001fca00078e0204 */
[----:B------:R-:W-:Y:S01]  /*0b10*/  STG.E desc[UR8][R2.64], R0 ;  /* 0x0000000002007986 */ /* 0x000fe2000c101908 */
[----:B------:R-:W-:Y:S05]  /*0b20*/  EXIT ;  /* 0x000000000000794d */ /* 0x000fea0003800000 */
.L_x_6:
[----:B------:R-:W-:-:S00]  /*0b30*/  BRA `(.L_x_6) ;  /* 0xfffffffc00fc7947 */ /* 0x000fc0000383ffff */
[----:B------:R-:W-:-:S00]  /*0b40*/  NOP ;  /* 0x0000000000007918 */ /* 0x000fc00000000000 */
        /* <DEDUP_REMOVED lines=11> */
.L_x_7:


//--------------------- .nv.shared.reserved.0     --------------------------
	.section	.nv.shared.reserved.0,"aw",@nobits
	.weak		__nv_reservedSMEM_offset_0_alias
	.size		__nv_reservedSMEM_offset_0_alias, 0, 64
	.other		__nv_reservedSMEM_offset_0_alias,@"STO_CUDA_RESERVED_SHARED STV_DEFAULT"
__nv_reservedSMEM_offset_0_alias:
	.zero		0
	.zero		64


//--------------------- .nv.constant0._Z11convolutionPfS_S_ii --------------------------
	.section	.nv.constant0._Z11convolutionPfS_S_ii,"a",@progbits
	.sectionflags	@""
	.align	4
.nv.constant0._Z11convolutionPfS_S_ii:
	.zero		928


//--------------------- SYMBOLS --------------------------

	.type		.nv.reservedSmem.offset0,@object
	.size		.nv.reservedSmem.offset0,0x4
